//
// Generated by NVIDIA NVVM Compiler
//
// Compiler Build ID: CL-36424714
// Cuda compilation tools, release 13.0, V13.0.88
// Based on NVVM 20.0.0
//

.version 9.0
.target sm_100
.address_size 64

	// .globl	_Z14hashJoinKernelPKiS0_S0_Pii

.visible .entry _Z14hashJoinKernelPKiS0_S0_Pii(
	.param .u64 .ptr .align 1 _Z14hashJoinKernelPKiS0_S0_Pii_param_0,
	.param .u64 .ptr .align 1 _Z14hashJoinKernelPKiS0_S0_Pii_param_1,
	.param .u64 .ptr .align 1 _Z14hashJoinKernelPKiS0_S0_Pii_param_2,
	.param .u64 .ptr .align 1 _Z14hashJoinKernelPKiS0_S0_Pii_param_3,
	.param .u32 _Z14hashJoinKernelPKiS0_S0_Pii_param_4
)
{
	.reg .pred 	%p<3>;
	.reg .b32 	%r<15>;
	.reg .b64 	%rd<18>;

	ld.param.u64 	%rd2, [_Z14hashJoinKernelPKiS0_S0_Pii_param_0];
	ld.param.u64 	%rd3, [_Z14hashJoinKernelPKiS0_S0_Pii_param_1];
	ld.param.u64 	%rd4, [_Z14hashJoinKernelPKiS0_S0_Pii_param_2];
	ld.param.u64 	%rd5, [_Z14hashJoinKernelPKiS0_S0_Pii_param_3];
	ld.param.u32 	%r2, [_Z14hashJoinKernelPKiS0_S0_Pii_param_4];
	cvta.to.global.u64 	%rd1, %rd5;
	mov.u32 	%r3, %ctaid.x;
	mov.u32 	%r4, %ntid.x;
	mov.u32 	%r5, %tid.x;
	mad.lo.s32 	%r1, %r3, %r4, %r5;
	add.s32 	%r6, %r2, -1;
	setp.ge.s32 	%p1, %r1, %r6;
	@%p1 bra 	$L__BB0_4;
	cvta.to.global.u64 	%rd6, %rd2;
	mul.wide.s32 	%rd7, %r1, 4;
	add.s64 	%rd8, %rd6, %rd7;
	ld.global.u32 	%r7, [%rd8];
	ld.global.u32 	%r8, [%rd8+4];
	setp.ne.s32 	%p2, %r7, %r8;
	@%p2 bra 	$L__BB0_3;
	mul.lo.s32 	%r11, %r1, 3;
	mul.wide.s32 	%rd11, %r11, 4;
	add.s64 	%rd12, %rd1, %rd11;
	mov.b32 	%r12, 1;
	st.global.u32 	[%rd12], %r12;
	cvta.to.global.u64 	%rd13, %rd3;
	add.s64 	%rd15, %rd13, %rd7;
	ld.global.u32 	%r13, [%rd15];
	st.global.u32 	[%rd12+4], %r13;
	cvta.to.global.u64 	%rd16, %rd4;
	add.s64 	%rd17, %rd16, %rd7;
	ld.global.u32 	%r14, [%rd17];
	st.global.u32 	[%rd12+8], %r14;
	bra.uni 	$L__BB0_4;
$L__BB0_3:
	mul.lo.s32 	%r9, %r1, 3;
	mul.wide.s32 	%rd9, %r9, 4;
	add.s64 	%rd10, %rd1, %rd9;
	mov.b32 	%r10, 0;
	st.global.u32 	[%rd10], %r10;
$L__BB0_4:
	ret;

}


// ===== COMPILED SASS (sm_100) =====

	.target	sm_100

	.elftype	@"ET_EXEC"


//--------------------- .note.nv.tkinfo           --------------------------
	.section	.note.nv.tkinfo,"",@"SHT_NOTE"
	.sectionflags	@"SHF_NOTE_NV_TKINFO"
	.tkinfo
        /*0018*/ 	.word	0x00000002
        /*0030*/ 	.string	""
        /*0030*/ 	.string	"ptxas"
        /*0030*/ 	.string	"Cuda compilation tools, release 13.0, V13.0.88"
        /*0030*/ 	.string	"Build cuda_13.0.r13.0/compiler.36424714_0"
        /*0030*/ 	.string	"-arch sm_100 -m 64 "



//--------------------- .note.nv.cuinfo           --------------------------
	.section	.note.nv.cuinfo,"",@"SHT_NOTE"
	.sectionflags	@"SHF_NOTE_NV_CUINFO"
        /*0018*/ 	.short	0x0002
        /*001a*/ 	.short	0x0064
        /*001c*/ 	.short	0x0082
	.zero		2


//--------------------- .nv.info                  --------------------------
	.section	.nv.info,"",@"SHT_CUDA_INFO"
	.align	4


	//----- nvinfo : EIATTR_REGCOUNT
	.align		4
        /*0000*/ 	.byte	0x04, 0x2f
        /*0002*/ 	.short	(.L_1 - .L_0)
	.align		4
.L_0:
        /*0004*/ 	.word	index@(_Z14hashJoinKernelPKiS0_S0_Pii)
        /*0008*/ 	.word	0x0000000e


	//----- nvinfo : EIATTR_FRAME_SIZE
	.align		4
.L_1:
        /*000c*/ 	.byte	0x04, 0x11
        /*000e*/ 	.short	(.L_3 - .L_2)
	.align		4
.L_2:
        /*0010*/ 	.word	index@(_Z14hashJoinKernelPKiS0_S0_Pii)
        /*0014*/ 	.word	0x00000000


	//----- nvinfo : EIATTR_MIN_STACK_SIZE
	.align		4
.L_3:
        /*0018*/ 	.byte	0x04, 0x12
        /*001a*/ 	.short	(.L_5 - .L_4)
	.align		4
.L_4:
        /*001c*/ 	.word	index@(_Z14hashJoinKernelPKiS0_S0_Pii)
        /*0020*/ 	.word	0x00000000
.L_5:


//--------------------- .nv.compat                --------------------------
	.section	.nv.compat,"",@"SHT_CUDA_COMPAT_INFO"
	.align	4
        /*0000*/ 	.byte	0x02, 0x09, 0x00, 0x00, 0x02, 0x02, 0x01, 0x00, 0x02, 0x05, 0x05, 0x00, 0x03, 0x07, 0x01, 0x01
        /*0010*/ 	.byte	0x02, 0x03, 0x00, 0x00, 0x02, 0x06, 0x01, 0x00, 0x04, 0x0b, 0x08, 0x00, 0x09, 0x00, 0x00, 0x00
        /*0020*/ 	.byte	0x00, 0x00, 0x00, 0x00


//--------------------- .nv.info._Z14hashJoinKernelPKiS0_S0_Pii --------------------------
	.section	.nv.info._Z14hashJoinKernelPKiS0_S0_Pii,"",@"SHT_CUDA_INFO"
	.sectionflags	@""
	.align	4


	//----- nvinfo : EIATTR_CUDA_API_VERSION
	.align		4
        /*0000*/ 	.byte	0x04, 0x37
        /*0002*/ 	.short	(.L_7 - .L_6)
.L_6:
        /*0004*/ 	.word	0x00000082


	//----- nvinfo : EIATTR_KPARAM_INFO
	.align		4
.L_7:
        /*0008*/ 	.byte	0x04, 0x17
        /*000a*/ 	.short	(.L_9 - .L_8)
.L_8:
        /*000c*/ 	.word	0x00000000
        /*0010*/ 	.short	0x0004
        /*0012*/ 	.short	0x0020
        /*0014*/ 	.byte	0x00, 0xf0, 0x11, 0x00


	//----- nvinfo : EIATTR_KPARAM_INFO
	.align		4
.L_9:
        /*0018*/ 	.byte	0x04, 0x17
        /*001a*/ 	.short	(.L_11 - .L_10)
.L_10:
        /*001c*/ 	.word	0x00000000
        /*0020*/ 	.short	0x0003
        /*0022*/ 	.short	0x0018
        /*0024*/ 	.byte	0x00, 0xf5, 0x21, 0x00


	//----- nvinfo : EIATTR_KPARAM_INFO
	.align		4
.L_11:
        /*0028*/ 	.byte	0x04, 0x17
        /*002a*/ 	.short	(.L_13 - .L_12)
.L_12:
        /*002c*/ 	.word	0x00000000
        /*0030*/ 	.short	0x0002
        /*0032*/ 	.short	0x0010
        /*0034*/ 	.byte	0x00, 0xf5, 0x21, 0x00


	//----- nvinfo : EIATTR_KPARAM_INFO
	.align		4
.L_13:
        /*0038*/ 	.byte	0x04, 0x17
        /*003a*/ 	.short	(.L_15 - .L_14)
.L_14:
        /*003c*/ 	.word	0x00000000
        /*0040*/ 	.short	0x0001
        /*0042*/ 	.short	0x0008
        /*0044*/ 	.byte	0x00, 0xf5, 0x21, 0x00


	//----- nvinfo : EIATTR_KPARAM_INFO
	.align		4
.L_15:
        /*0048*/ 	.byte	0x04, 0x17
        /*004a*/ 	.short	(.L_17 - .L_16)
.L_16:
        /*004c*/ 	.word	0x00000000
        /*0050*/ 	.short	0x0000
        /*0052*/ 	.short	0x0000
        /*0054*/ 	.byte	0x00, 0xf5, 0x21, 0x00


	//----- nvinfo : EIATTR_SPARSE_MMA_MASK
	.align		4
.L_17:
        /*0058*/ 	.byte	0x03, 0x50
        /*005a*/ 	.short	0x0000


	//----- nvinfo : EIATTR_MAXREG_COUNT
	.align		4
        /*005c*/ 	.byte	0x03, 0x1b
        /*005e*/ 	.short	0x00ff


	//----- nvinfo : EIATTR_MERCURY_ISA_VERSION
	.align		4
        /*0060*/ 	.byte	0x03, 0x5f
        /*0062*/ 	.short	0x0101


	//----- nvinfo : EIATTR_VRC_CTA_INIT_COUNT
	.align		4
        /*0064*/ 	.byte	0x02, 0x4a
	.zero		1
	.zero		1


	//----- nvinfo : EIATTR_EXIT_INSTR_OFFSETS
	.align		4
        /*0068*/ 	.byte	0x04, 0x1c
        /*006a*/ 	.short	(.L_19 - .L_18)


	//   ....[0]....
.L_18:
        /*006c*/ 	.word	0x00000080


	//   ....[1]....
        /*0070*/ 	.word	0x000001d0


	//   ....[2]....
        /*0074*/ 	.word	0x00000220


	//----- nvinfo : EIATTR_CRS_STACK_SIZE
	.align		4
.L_19:
        /*0078*/ 	.byte	0x04, 0x1e
        /*007a*/ 	.short	(.L_21 - .L_20)
.L_20:
        /*007c*/ 	.word	0x00000000


	//----- nvinfo : EIATTR_CBANK_PARAM_SIZE
	.align		4
.L_21:
        /*0080*/ 	.byte	0x03, 0x19
        /*0082*/ 	.short	0x0024


	//----- nvinfo : EIATTR_PARAM_CBANK
	.align		4
        /*0084*/ 	.byte	0x04, 0x0a
        /*0086*/ 	.short	(.L_23 - .L_22)
	.align		4
.L_22:
        /*0088*/ 	.word	index@(.nv.constant0._Z14hashJoinKernelPKiS0_S0_Pii)
        /*008c*/ 	.short	0x0380
        /*008e*/ 	.short	0x0024


	//----- nvinfo : EIATTR_SW_WAR
	.align		4
.L_23:
        /*0090*/ 	.byte	0x04, 0x36
        /*0092*/ 	.short	(.L_25 - .L_24)
.L_24:
        /*0094*/ 	.word	0x00000008
.L_25:


//--------------------- .nv.callgraph             --------------------------
	.section	.nv.callgraph,"",@"SHT_CUDA_CALLGRAPH"
	.align	4
	.sectionentsize	8
	.align		4
        /*0000*/ 	.word	0x00000000
	.align		4
        /*0004*/ 	.word	0xffffffff
	.align		4
        /*0008*/ 	.word	0x00000000
	.align		4
        /*000c*/ 	.word	0xfffffffe
	.align		4
        /*0010*/ 	.word	0x00000000
	.align		4
        /*0014*/ 	.word	0xfffffffd
	.align		4
        /*0018*/ 	.word	0x00000000
	.align		4
        /*001c*/ 	.word	0xfffffffc


//--------------------- .text._Z14hashJoinKernelPKiS0_S0_Pii --------------------------
	.section	.text._Z14hashJoinKernelPKiS0_S0_Pii,"ax",@progbits
	.align	128
        .global         _Z14hashJoinKernelPKiS0_S0_Pii
        .type           _Z14hashJoinKernelPKiS0_S0_Pii,@function
        .size           _Z14hashJoinKernelPKiS0_S0_Pii,(.L_x_2 - _Z14hashJoinKernelPKiS0_S0_Pii)
        .other          _Z14hashJoinKernelPKiS0_S0_Pii,@"STO_CUDA_ENTRY STV_DEFAULT"
_Z14hashJoinKernelPKiS0_S0_Pii:
.text._Z14hashJoinKernelPKiS0_S0_Pii:
[----:B------:R-:W-:Y:S01]  /*0000*/  LDC R1, c[0x0][0x37c] ;  /* 0x0000df00ff017b82 */ /* 0x000fe20000000800 */
[----:B------:R-:W0:Y:S07]  /*0010*/  S2R R0, SR_TID.X ;  /* 0x0000000000007919 */ /* 0x000e2e0000002100 */
[----:B------:R-:W0:Y:S01]  /*0020*/  S2UR UR5, SR_CTAID.X ;  /* 0x00000000000579c3 */ /* 0x000e220000002500 */
[----:B------:R-:W1:Y:S07]  /*0030*/  LDCU UR4, c[0x0][0x3a0] ;  /* 0x00007400ff0477ac */ /* 0x000e6e0008000800 */
[----:B------:R-:W0:Y:S01]  /*0040*/  LDC R9, c[0x0][0x360] ;  /* 0x0000d800ff097b82 */ /* 0x000e220000000800 */
[----:B-1----:R-:W-:Y:S01]  /*0050*/  UIADD3 UR4, UPT, UPT, UR4, -0x1, URZ ;  /* 0xffffffff04047890 */ /* 0x002fe2000fffe0ff */
[----:B0-----:R-:W-:-:S05]  /*0060*/  IMAD R9, R9, UR5, R0 ;  /* 0x0000000509097c24 */ /* 0x001fca000f8e0200 */
[----:B------:R-:W-:-:S13]  /*0070*/  ISETP.GE.AND P0, PT, R9, UR4, PT ;  /* 0x0000000409007c0c */ /* 0x000fda000bf06270 */
[----:B------:R-:W-:Y:S05]  /*0080*/  @P0 EXIT ;  /* 0x000000000000094d */ /* 0x000fea0003800000 */
[----:B------:R-:W0:Y:S01]  /*0090*/  LDC.64 R2, c[0x0][0x380] ;  /* 0x0000e000ff027b82 */ /* 0x000e220000000a00 */
[----:B------:R-:W1:Y:S01]  /*00a0*/  LDCU.64 UR4, c[0x0][0x358] ;  /* 0x00006b00ff0477ac */ /* 0x000e620008000a00 */
[----:B0-----:R-:W-:-:S05]  /*00b0*/  IMAD.WIDE R2, R9, 0x4, R2 ;  /* 0x0000000409027825 */ /* 0x001fca00078e0202 */
[----:B-1----:R-:W2:Y:S04]  /*00c0*/  LDG.E R0, desc[UR4][R2.64] ;  /* 0x0000000402007981 */ /* 0x002ea8000c1e1900 */
[----:B------:R-:W2:Y:S02]  /*00d0*/  LDG.E R5, desc[UR4][R2.64+0x4] ;  /* 0x0000040402057981 */ /* 0x000ea4000c1e1900 */
[----:B--2---:R-:W-:-:S13]  /*00e0*/  ISETP.NE.AND P0, PT, R0, R5, PT ;  /* 0x000000050000720c */ /* 0x004fda0003f05270 */
[----:B------:R-:W-:Y:S05]  /*00f0*/  @P0 BRA `(.L_x_0) ;  /* 0x0000000000380947 */ /* 0x000fea0003800000 */
[----:B------:R-:W0:Y:S01]  /*0100*/  LDC.64 R2, c[0x0][0x398] ;  /* 0x0000e600ff027b82 */ /* 0x000e220000000a00 */
[----:B------:R-:W-:Y:S01]  /*0110*/  LEA R7, R9, R9, 0x1 ;  /* 0x0000000909077211 */ /* 0x000fe200078e08ff */
[----:B------:R-:W-:-:S06]  /*0120*/  HFMA2 R11, -RZ, RZ, 0, 5.9604644775390625e-08 ;  /* 0x00000001ff0b7431 */ /* 0x000fcc00000001ff */
[----:B------:R-:W1:Y:S01]  /*0130*/  LDC.64 R4, c[0x0][0x388] ;  /* 0x0000e200ff047b82 */ /* 0x000e620000000a00 */
[----:B0-----:R-:W-:-:S07]  /*0140*/  IMAD.WIDE R2, R7, 0x4, R2 ;  /* 0x0000000407027825 */ /* 0x001fce00078e0202 */
[----:B------:R-:W0:Y:S01]  /*0150*/  LDC.64 R6, c[0x0][0x390] ;  /* 0x0000e400ff067b82 */ /* 0x000e220000000a00 */
[----:B------:R-:W-:Y:S01]  /*0160*/  STG.E desc[UR4][R2.64], R11 ;  /* 0x0000000b02007986 */ /* 0x000fe2000c101904 */
[----:B-1----:R-:W-:-:S06]  /*0170*/  IMAD.WIDE R4, R9, 0x4, R4 ;  /* 0x0000000409047825 */ /* 0x002fcc00078e0204 */
[----:B------:R-:W2:Y:S01]  /*0180*/  LDG.E R5, desc[UR4][R4.64] ;  /* 0x0000000404057981 */ /* 0x000ea2000c1e1900 */
[----:B0-----:R-:W-:-:S03]  /*0190*/  IMAD.WIDE R6, R9, 0x4, R6 ;  /* 0x0000000409067825 */ /* 0x001fc600078e0206 */
[----:B--2---:R-:W-:Y:S04]  /*01a0*/  STG.E desc[UR4][R2.64+0x4], R5 ;  /* 0x0000040502007986 */ /* 0x004fe8000c101904 */
[----:B------:R-:W2:Y:S04]  /*01b0*/  LDG.E R7, desc[UR4][R6.64] ;  /* 0x0000000406077981 */ /* 0x000ea8000c1e1900 */
[----:B--2---:R-:W-:Y:S01]  /*01c0*/  STG.E desc[UR4][R2.64+0x8], R7 ;  /* 0x0000080702007986 */ /* 0x004fe2000c101904 */
[----:B------:R-:W-:Y:S05]  /*01d0*/  EXIT ;  /* 0x000000000000794d */ /* 0x000fea0003800000 */
.L_x_0:
[----:B------:R-:W0:Y:S01]  /*01e0*/  LDC.64 R2, c[0x0][0x398] ;  /* 0x0000e600ff027b82 */ /* 0x000e220000000a00 */
[----:B------:R-:W-:-:S05]  /*01f0*/  LEA R9, R9, R9, 0x1 ;  /* 0x0000000909097211 */ /* 0x000fca00078e08ff */
[----:B0-----:R-:W-:-:S05]  /*0200*/  IMAD.WIDE R2, R9, 0x4, R2 ;  /* 0x0000000409027825 */ /* 0x001fca00078e0202 */
[----:B------:R-:W-:Y:S01]  /*0210*/  STG.E desc[UR4][R2.64], RZ ;  /* 0x000000ff02007986 */ /* 0x000fe2000c101904 */
[----:B------:R-:W-:Y:S05]  /*0220*/  EXIT ;  /* 0x000000000000794d */ /* 0x000fea0003800000 */
.L_x_1:
[----:B------:R-:W-:-:S00]  /*0230*/  BRA `(.L_x_1) ;  /* 0xfffffffc00fc7947 */ /* 0x000fc0000383ffff */
[----:B------:R-:W-:-:S00]  /*0240*/  NOP ;  /* 0x0000000000007918 */ /* 0x000fc00000000000 */
        /* <DEDUP_REMOVED lines=11> */
.L_x_2:


//--------------------- .nv.shared.reserved.0     --------------------------
	.section	.nv.shared.reserved.0,"aw",@nobits
	.weak		__nv_reservedSMEM_offset_0_alias
	.size		__nv_reservedSMEM_offset_0_alias, 0, 64
	.other		__nv_reservedSMEM_offset_0_alias,@"STO_CUDA_RESERVED_SHARED STV_DEFAULT"
__nv_reservedSMEM_offset_0_alias:
	.zero		0
	.zero		64


//--------------------- .nv.constant0._Z14hashJoinKernelPKiS0_S0_Pii --------------------------
	.section	.nv.constant0._Z14hashJoinKernelPKiS0_S0_Pii,"a",@progbits
	.sectionflags	@""
	.align	4
.nv.constant0._Z14hashJoinKernelPKiS0_S0_Pii:
	.zero		932


//--------------------- SYMBOLS --------------------------

	.type		.nv.reservedSmem.offset0,@object
	.size		.nv.reservedSmem.offset0,0x4
